//
// Generated by NVIDIA NVVM Compiler
//
// Compiler Build ID: CL-36424714
// Cuda compilation tools, release 13.0, V13.0.88
// Based on NVVM 20.0.0
//

.version 9.0
.target sm_100
.address_size 64

	// .globl	_Z15background_maskPhS_ii

.visible .entry _Z15background_maskPhS_ii(
	.param .u64 .ptr .align 1 _Z15background_maskPhS_ii_param_0,
	.param .u64 .ptr .align 1 _Z15background_maskPhS_ii_param_1,
	.param .u32 _Z15background_maskPhS_ii_param_2,
	.param .u32 _Z15background_maskPhS_ii_param_3
)
{
	.reg .pred 	%p<4>;
	.reg .b16 	%rs<4>;
	.reg .b32 	%r<15>;
	.reg .b64 	%rd<8>;

	ld.param.u64 	%rd1, [_Z15background_maskPhS_ii_param_0];
	ld.param.u64 	%rd2, [_Z15background_maskPhS_ii_param_1];
	ld.param.u32 	%r3, [_Z15background_maskPhS_ii_param_2];
	ld.param.u32 	%r4, [_Z15background_maskPhS_ii_param_3];
	mov.u32 	%r6, %ctaid.x;
	mov.u32 	%r7, %ntid.x;
	mov.u32 	%r8, %tid.x;
	mad.lo.s32 	%r1, %r6, %r7, %r8;
	mov.u32 	%r9, %ctaid.y;
	mov.u32 	%r10, %ntid.y;
	mov.u32 	%r11, %tid.y;
	mad.lo.s32 	%r12, %r9, %r10, %r11;
	setp.ge.s32 	%p1, %r1, %r3;
	setp.ge.s32 	%p2, %r12, %r4;
	or.pred  	%p3, %p1, %p2;
	@%p3 bra 	$L__BB0_2;
	cvta.to.global.u64 	%rd3, %rd1;
	cvta.to.global.u64 	%rd4, %rd2;
	mad.lo.s32 	%r13, %r3, %r12, %r1;
	mul.lo.s32 	%r14, %r13, 3;
	cvt.s64.s32 	%rd5, %r14;
	add.s64 	%rd6, %rd3, %rd5;
	ld.global.u8 	%rs1, [%rd6];
	add.s64 	%rd7, %rd4, %rd5;
	st.global.u8 	[%rd7], %rs1;
	ld.global.u8 	%rs2, [%rd6+1];
	st.global.u8 	[%rd7+1], %rs2;
	ld.global.u8 	%rs3, [%rd6+2];
	st.global.u8 	[%rd7+2], %rs3;
$L__BB0_2:
	ret;

}


// ===== COMPILED SASS (sm_100) =====

	.target	sm_100

	.elftype	@"ET_EXEC"


//--------------------- .note.nv.tkinfo           --------------------------
	.section	.note.nv.tkinfo,"",@"SHT_NOTE"
	.sectionflags	@"SHF_NOTE_NV_TKINFO"
	.tkinfo
        /*0018*/ 	.word	0x00000002
        /*0030*/ 	.string	""
        /*0030*/ 	.string	"ptxas"
        /*0030*/ 	.string	"Cuda compilation tools, release 13.0, V13.0.88"
        /*0030*/ 	.string	"Build cuda_13.0.r13.0/compiler.36424714_0"
        /*0030*/ 	.string	"-arch sm_100 -m 64 "



//--------------------- .note.nv.cuinfo           --------------------------
	.section	.note.nv.cuinfo,"",@"SHT_NOTE"
	.sectionflags	@"SHF_NOTE_NV_CUINFO"
        /*0018*/ 	.short	0x0002
        /*001a*/ 	.short	0x0064
        /*001c*/ 	.short	0x0082
	.zero		2


//--------------------- .nv.info                  --------------------------
	.section	.nv.info,"",@"SHT_CUDA_INFO"
	.align	4


	//----- nvinfo : EIATTR_REGCOUNT
	.align		4
        /*0000*/ 	.byte	0x04, 0x2f
        /*0002*/ 	.short	(.L_1 - .L_0)
	.align		4
.L_0:
        /*0004*/ 	.word	index@(_Z15background_maskPhS_ii)
        /*0008*/ 	.word	0x0000000e


	//----- nvinfo : EIATTR_FRAME_SIZE
	.align		4
.L_1:
        /*000c*/ 	.byte	0x04, 0x11
        /*000e*/ 	.short	(.L_3 - .L_2)
	.align		4
.L_2:
        /*0010*/ 	.word	index@(_Z15background_maskPhS_ii)
        /*0014*/ 	.word	0x00000000


	//----- nvinfo : EIATTR_MIN_STACK_SIZE
	.align		4
.L_3:
        /*0018*/ 	.byte	0x04, 0x12
        /*001a*/ 	.short	(.L_5 - .L_4)
	.align		4
.L_4:
        /*001c*/ 	.word	index@(_Z15background_maskPhS_ii)
        /*0020*/ 	.word	0x00000000
.L_5:


//--------------------- .nv.compat                --------------------------
	.section	.nv.compat,"",@"SHT_CUDA_COMPAT_INFO"
	.align	4
        /*0000*/ 	.byte	0x02, 0x09, 0x00, 0x00, 0x02, 0x02, 0x01, 0x00, 0x02, 0x05, 0x05, 0x00, 0x03, 0x07, 0x01, 0x01
        /*0010*/ 	.byte	0x02, 0x03, 0x00, 0x00, 0x02, 0x06, 0x01, 0x00, 0x04, 0x0b, 0x08, 0x00, 0x09, 0x00, 0x00, 0x00
        /*0020*/ 	.byte	0x00, 0x00, 0x00, 0x00


//--------------------- .nv.info._Z15background_maskPhS_ii --------------------------
	.section	.nv.info._Z15background_maskPhS_ii,"",@"SHT_CUDA_INFO"
	.sectionflags	@""
	.align	4


	//----- nvinfo : EIATTR_CUDA_API_VERSION
	.align		4
        /*0000*/ 	.byte	0x04, 0x37
        /*0002*/ 	.short	(.L_7 - .L_6)
.L_6:
        /*0004*/ 	.word	0x00000082


	//----- nvinfo : EIATTR_KPARAM_INFO
	.align		4
.L_7:
        /*0008*/ 	.byte	0x04, 0x17
        /*000a*/ 	.short	(.L_9 - .L_8)
.L_8:
        /*000c*/ 	.word	0x00000000
        /*0010*/ 	.short	0x0003
        /*0012*/ 	.short	0x0014
        /*0014*/ 	.byte	0x00, 0xf0, 0x11, 0x00


	//----- nvinfo : EIATTR_KPARAM_INFO
	.align		4
.L_9:
        /*0018*/ 	.byte	0x04, 0x17
        /*001a*/ 	.short	(.L_11 - .L_10)
.L_10:
        /*001c*/ 	.word	0x00000000
        /*0020*/ 	.short	0x0002
        /*0022*/ 	.short	0x0010
        /*0024*/ 	.byte	0x00, 0xf0, 0x11, 0x00


	//----- nvinfo : EIATTR_KPARAM_INFO
	.align		4
.L_11:
        /*0028*/ 	.byte	0x04, 0x17
        /*002a*/ 	.short	(.L_13 - .L_12)
.L_12:
        /*002c*/ 	.word	0x00000000
        /*0030*/ 	.short	0x0001
        /*0032*/ 	.short	0x0008
        /*0034*/ 	.byte	0x00, 0xf5, 0x21, 0x00


	//----- nvinfo : EIATTR_KPARAM_INFO
	.align		4
.L_13:
        /*0038*/ 	.byte	0x04, 0x17
        /*003a*/ 	.short	(.L_15 - .L_14)
.L_14:
        /*003c*/ 	.word	0x00000000
        /*0040*/ 	.short	0x0000
        /*0042*/ 	.short	0x0000
        /*0044*/ 	.byte	0x00, 0xf5, 0x21, 0x00


	//----- nvinfo : EIATTR_SPARSE_MMA_MASK
	.align		4
.L_15:
        /*0048*/ 	.byte	0x03, 0x50
        /*004a*/ 	.short	0x0000


	//----- nvinfo : EIATTR_MAXREG_COUNT
	.align		4
        /*004c*/ 	.byte	0x03, 0x1b
        /*004e*/ 	.short	0x00ff


	//----- nvinfo : EIATTR_MERCURY_ISA_VERSION
	.align		4
        /*0050*/ 	.byte	0x03, 0x5f
        /*0052*/ 	.short	0x0101


	//----- nvinfo : EIATTR_VRC_CTA_INIT_COUNT
	.align		4
        /*0054*/ 	.byte	0x02, 0x4a
	.zero		1
	.zero		1


	//----- nvinfo : EIATTR_EXIT_INSTR_OFFSETS
	.align		4
        /*0058*/ 	.byte	0x04, 0x1c
        /*005a*/ 	.short	(.L_17 - .L_16)


	//   ....[0]....
.L_16:
        /*005c*/ 	.word	0x000000c0


	//   ....[1]....
        /*0060*/ 	.word	0x000001c0


	//----- nvinfo : EIATTR_CBANK_PARAM_SIZE
	.align		4
.L_17:
        /*0064*/ 	.byte	0x03, 0x19
        /*0066*/ 	.short	0x0018


	//----- nvinfo : EIATTR_PARAM_CBANK
	.align		4
        /*0068*/ 	.byte	0x04, 0x0a
        /*006a*/ 	.short	(.L_19 - .L_18)
	.align		4
.L_18:
        /*006c*/ 	.word	index@(.nv.constant0._Z15background_maskPhS_ii)
        /*0070*/ 	.short	0x0380
        /*0072*/ 	.short	0x0018


	//----- nvinfo : EIATTR_SW_WAR
	.align		4
.L_19:
        /*0074*/ 	.byte	0x04, 0x36
        /*0076*/ 	.short	(.L_21 - .L_20)
.L_20:
        /*0078*/ 	.word	0x00000008
.L_21:


//--------------------- .nv.callgraph             --------------------------
	.section	.nv.callgraph,"",@"SHT_CUDA_CALLGRAPH"
	.align	4
	.sectionentsize	8
	.align		4
        /*0000*/ 	.word	0x00000000
	.align		4
        /*0004*/ 	.word	0xffffffff
	.align		4
        /*0008*/ 	.word	0x00000000
	.align		4
        /*000c*/ 	.word	0xfffffffe
	.align		4
        /*0010*/ 	.word	0x00000000
	.align		4
        /*0014*/ 	.word	0xfffffffd
	.align		4
        /*0018*/ 	.word	0x00000000
	.align		4
        /*001c*/ 	.word	0xfffffffc


//--------------------- .text._Z15background_maskPhS_ii --------------------------
	.section	.text._Z15background_maskPhS_ii,"ax",@progbits
	.align	128
        .global         _Z15background_maskPhS_ii
        .type           _Z15background_maskPhS_ii,@function
        .size           _Z15background_maskPhS_ii,(.L_x_1 - _Z15background_maskPhS_ii)
        .other          _Z15background_maskPhS_ii,@"STO_CUDA_ENTRY STV_DEFAULT"
_Z15background_maskPhS_ii:
.text._Z15background_maskPhS_ii:
[----:B------:R-:W-:Y:S01]  /*0000*/  LDC R1, c[0x0][0x37c] ;  /* 0x0000df00ff017b82 */ /* 0x000fe20000000800 */
[----:B------:R-:W0:Y:S07]  /*0010*/  S2R R2, SR_TID.Y ;  /* 0x0000000000027919 */ /* 0x000e2e0000002200 */
[----:B------:R-:W1:Y:S01]  /*0020*/  LDC R0, c[0x0][0x360] ;  /* 0x0000d800ff007b82 */ /* 0x000e620000000800 */
[----:B------:R-:W2:Y:S01]  /*0030*/  LDCU.64 UR6, c[0x0][0x390] ;  /* 0x00007200ff0677ac */ /* 0x000ea20008000a00 */
[----:B------:R-:W1:Y:S06]  /*0040*/  S2R R5, SR_TID.X ;  /* 0x0000000000057919 */ /* 0x000e6c0000002100 */
[----:B------:R-:W0:Y:S08]  /*0050*/  S2UR UR5, SR_CTAID.Y ;  /* 0x00000000000579c3 */ /* 0x000e300000002600 */
[----:B------:R-:W0:Y:S08]  /*0060*/  LDC R3, c[0x0][0x364] ;  /* 0x0000d900ff037b82 */ /* 0x000e300000000800 */
[----:B------:R-:W1:Y:S01]  /*0070*/  S2UR UR4, SR_CTAID.X ;  /* 0x00000000000479c3 */ /* 0x000e620000002500 */
[----:B0-----:R-:W-:-:S05]  /*0080*/  IMAD R3, R3, UR5, R2 ;  /* 0x0000000503037c24 */ /* 0x001fca000f8e0202 */
[----:B--2---:R-:W-:Y:S01]  /*0090*/  ISETP.GE.AND P0, PT, R3, UR7, PT ;  /* 0x0000000703007c0c */ /* 0x004fe2000bf06270 */
[----:B-1----:R-:W-:-:S05]  /*00a0*/  IMAD R0, R0, UR4, R5 ;  /* 0x0000000400007c24 */ /* 0x002fca000f8e0205 */
[----:B------:R-:W-:-:S13]  /*00b0*/  ISETP.GE.OR P0, PT, R0, UR6, P0 ;  /* 0x0000000600007c0c */ /* 0x000fda0008706670 */
[----:B------:R-:W-:Y:S05]  /*00c0*/  @P0 EXIT ;  /* 0x000000000000094d */ /* 0x000fea0003800000 */
[----:B------:R-:W0:Y:S01]  /*00d0*/  LDCU.128 UR8, c[0x0][0x380] ;  /* 0x00007000ff0877ac */ /* 0x000e220008000c00 */
[----:B------:R-:W-:Y:S01]  /*00e0*/  IMAD R0, R3, UR6, R0 ;  /* 0x0000000603007c24 */ /* 0x000fe2000f8e0200 */
[----:B------:R-:W1:Y:S03]  /*00f0*/  LDCU.64 UR4, c[0x0][0x358] ;  /* 0x00006b00ff0477ac */ /* 0x000e660008000a00 */
[----:B------:R-:W-:-:S05]  /*0100*/  IMAD R0, R0, 0x3, RZ ;  /* 0x0000000300007824 */ /* 0x000fca00078e02ff */
[----:B------:R-:W-:Y:S02]  /*0110*/  SHF.R.S32.HI R5, RZ, 0x1f, R0 ;  /* 0x0000001fff057819 */ /* 0x000fe40000011400 */
[----:B0-----:R-:W-:-:S04]  /*0120*/  IADD3 R2, P0, PT, R0, UR8, RZ ;  /* 0x0000000800027c10 */ /* 0x001fc8000ff1e0ff */
[----:B------:R-:W-:-:S05]  /*0130*/  IADD3.X R3, PT, PT, R5, UR9, RZ, P0, !PT ;  /* 0x0000000905037c10 */ /* 0x000fca00087fe4ff */
[----:B-1----:R-:W2:Y:S01]  /*0140*/  LDG.E.U8 R7, desc[UR4][R2.64] ;  /* 0x0000000402077981 */ /* 0x002ea2000c1e1100 */
[----:B------:R-:W-:-:S04]  /*0150*/  IADD3 R4, P0, PT, R0, UR10, RZ ;  /* 0x0000000a00047c10 */ /* 0x000fc8000ff1e0ff */
[----:B------:R-:W-:-:S05]  /*0160*/  IADD3.X R5, PT, PT, R5, UR11, RZ, P0, !PT ;  /* 0x0000000b05057c10 */ /* 0x000fca00087fe4ff */
[----:B--2---:R-:W-:Y:S04]  /*0170*/  STG.E.U8 desc[UR4][R4.64], R7 ;  /* 0x0000000704007986 */ /* 0x004fe8000c101104 */
[----:B------:R-:W2:Y:S04]  /*0180*/  LDG.E.U8 R9, desc[UR4][R2.64+0x1] ;  /* 0x0000010402097981 */ /* 0x000ea8000c1e1100 */
[----:B--2---:R-:W-:Y:S04]  /*0190*/  STG.E.U8 desc[UR4][R4.64+0x1], R9 ;  /* 0x0000010904007986 */ /* 0x004fe8000c101104 */
[----:B------:R-:W2:Y:S04]  /*01a0*/  LDG.E.U8 R11, desc[UR4][R2.64+0x2] ;  /* 0x00000204020b7981 */ /* 0x000ea8000c1e1100 */
[----:B--2---:R-:W-:Y:S01]  /*01b0*/  STG.E.U8 desc[UR4][R4.64+0x2], R11 ;  /* 0x0000020b04007986 */ /* 0x004fe2000c101104 */
[----:B------:R-:W-:Y:S05]  /*01c0*/  EXIT ;  /* 0x000000000000794d */ /* 0x000fea0003800000 */
.L_x_0:
[----:B------:R-:W-:-:S00]  /*01d0*/  BRA `(.L_x_0) ;  /* 0xfffffffc00fc7947 */ /* 0x000fc0000383ffff */
[----:B------:R-:W-:-:S00]  /*01e0*/  NOP ;  /* 0x0000000000007918 */ /* 0x000fc00000000000 */
        /* <DEDUP_REMOVED lines=9> */
.L_x_1:


//--------------------- .nv.shared.reserved.0     --------------------------
	.section	.nv.shared.reserved.0,"aw",@nobits
	.weak		__nv_reservedSMEM_offset_0_alias
	.size		__nv_reservedSMEM_offset_0_alias, 0, 64
	.other		__nv_reservedSMEM_offset_0_alias,@"STO_CUDA_RESERVED_SHARED STV_DEFAULT"
__nv_reservedSMEM_offset_0_alias:
	.zero		0
	.zero		64


//--------------------- .nv.constant0._Z15background_maskPhS_ii --------------------------
	.section	.nv.constant0._Z15background_maskPhS_ii,"a",@progbits
	.sectionflags	@""
	.align	4
.nv.constant0._Z15background_maskPhS_ii:
	.zero		920


//--------------------- SYMBOLS --------------------------

	.type		.nv.reservedSmem.offset0,@object
	.size		.nv.reservedSmem.offset0,0x4
